	.headerflags	@"EF_CUDA_TEXMODE_UNIFIED EF_CUDA_64BIT_ADDRESS EF_CUDA_ACCELERATORS EF_CUDA_SM90 EF_CUDA_VIRTUAL_SM(EF_CUDA_SM90)"
	.elftype	@"ET_EXEC"


//--------------------- .nv.info                  --------------------------
	.section	.nv.info,"",@"SHT_CUDA_INFO"
	.align	4


	//----- nvinfo : EIATTR_REGCOUNT
	.align		4
        /*0000*/ 	.byte	0x04, 0x2f
        /*0002*/ 	.short	(.L_3 - .L_2)
	.align		4
.L_2:
        /*0004*/ 	.word	index@(triton_poi_fused_clone_7)
        /*0008*/ 	.word	0x00000015


	//----- nvinfo : EIATTR_MIN_STACK_SIZE
	.align		4
.L_3:
        /*000c*/ 	.byte	0x04, 0x12
        /*000e*/ 	.short	(.L_5 - .L_4)
	.align		4
.L_4:
        /*0010*/ 	.word	index@(triton_poi_fused_clone_7)
        /*0014*/ 	.word	0x00000000


	//----- nvinfo : EIATTR_FRAME_SIZE
	.align		4
.L_5:
        /*0018*/ 	.byte	0x04, 0x11
        /*001a*/ 	.short	(.L_7 - .L_6)
	.align		4
.L_6:
        /*001c*/ 	.word	index@(triton_poi_fused_clone_7)
        /*0020*/ 	.word	0x00000000


	//----- nvinfo : EIATTR_MIN_STACK_SIZE
	.align		4
.L_7:
        /*0024*/ 	.byte	0x04, 0x12
        /*0026*/ 	.short	(.L_9 - .L_8)
	.align		4
.L_8:
        /*0028*/ 	.word	index@(triton_poi_fused_clone_7)
        /*002c*/ 	.word	0x00000000
.L_9:


//--------------------- .nv.info.triton_poi_fused_clone_7 --------------------------
	.section	.nv.info.triton_poi_fused_clone_7,"",@"SHT_CUDA_INFO"
	.sectionflags	@""
	.align	4


	//----- nvinfo : EIATTR_CUDA_API_VERSION
	.align		4
        /*0000*/ 	.byte	0x04, 0x37
        /*0002*/ 	.short	(.L_11 - .L_10)
.L_10:
        /*0004*/ 	.word	0x0000007c


	//----- nvinfo : EIATTR_KPARAM_INFO
	.align		4
.L_11:
        /*0008*/ 	.byte	0x04, 0x17
        /*000a*/ 	.short	(.L_13 - .L_12)
.L_12:
        /*000c*/ 	.word	0x00000000
        /*0010*/ 	.short	0x0006
        /*0012*/ 	.short	0x0030
        /*0014*/ 	.byte	0x00, 0xf0, 0x11, 0x00


	//----- nvinfo : EIATTR_KPARAM_INFO
	.align		4
.L_13:
        /*0018*/ 	.byte	0x04, 0x17
        /*001a*/ 	.short	(.L_15 - .L_14)
.L_14:
        /*001c*/ 	.word	0x00000000
        /*0020*/ 	.short	0x0005
        /*0022*/ 	.short	0x0028
        /*0024*/ 	.byte	0x00, 0xf4, 0x21, 0x00


	//----- nvinfo : EIATTR_KPARAM_INFO
	.align		4
.L_15:
        /*0028*/ 	.byte	0x04, 0x17
        /*002a*/ 	.short	(.L_17 - .L_16)
.L_16:
        /*002c*/ 	.word	0x00000000
        /*0030*/ 	.short	0x0004
        /*0032*/ 	.short	0x0020
        /*0034*/ 	.byte	0x00, 0xf4, 0x21, 0x00


	//----- nvinfo : EIATTR_KPARAM_INFO
	.align		4
.L_17:
        /*0038*/ 	.byte	0x04, 0x17
        /*003a*/ 	.short	(.L_19 - .L_18)
.L_18:
        /*003c*/ 	.word	0x00000000
        /*0040*/ 	.short	0x0003
        /*0042*/ 	.short	0x0018
        /*0044*/ 	.byte	0x00, 0xf4, 0x21, 0x00


	//----- nvinfo : EIATTR_KPARAM_INFO
	.align		4
.L_19:
        /*0048*/ 	.byte	0x04, 0x17
        /*004a*/ 	.short	(.L_21 - .L_20)
.L_20:
        /*004c*/ 	.word	0x00000000
        /*0050*/ 	.short	0x0002
        /*0052*/ 	.short	0x0010
        /*0054*/ 	.byte	0x00, 0xf4, 0x21, 0x00


	//----- nvinfo : EIATTR_KPARAM_INFO
	.align		4
.L_21:
        /*0058*/ 	.byte	0x04, 0x17
        /*005a*/ 	.short	(.L_23 - .L_22)
.L_22:
        /*005c*/ 	.word	0x00000000
        /*0060*/ 	.short	0x0001
        /*0062*/ 	.short	0x0008
        /*0064*/ 	.byte	0x00, 0xf4, 0x21, 0x00


	//----- nvinfo : EIATTR_KPARAM_INFO
	.align		4
.L_23:
        /*0068*/ 	.byte	0x04, 0x17
        /*006a*/ 	.short	(.L_25 - .L_24)
.L_24:
        /*006c*/ 	.word	0x00000000
        /*0070*/ 	.short	0x0000
        /*0072*/ 	.short	0x0000
        /*0074*/ 	.byte	0x00, 0xf4, 0x21, 0x00


	//----- nvinfo : EIATTR_SPARSE_MMA_MASK
	.align		4
.L_25:
        /*0078*/ 	.byte	0x03, 0x50
        /*007a*/ 	.short	0x0000


	//----- nvinfo : EIATTR_MAXREG_COUNT
	.align		4
        /*007c*/ 	.byte	0x03, 0x1b
        /*007e*/ 	.short	0x00ff


	//----- nvinfo : EIATTR_EXIT_INSTR_OFFSETS
	.align		4
        /*0080*/ 	.byte	0x04, 0x1c
        /*0082*/ 	.short	(.L_27 - .L_26)


	//   ....[0]....
.L_26:
        /*0084*/ 	.word	0x00000490


	//----- nvinfo : EIATTR_REQNTID
	.align		4
.L_27:
        /*0088*/ 	.byte	0x04, 0x10
        /*008a*/ 	.short	(.L_29 - .L_28)
.L_28:
        /*008c*/ 	.word	0x00000100
        /*0090*/ 	.word	0x00000001
        /*0094*/ 	.word	0x00000001


	//----- nvinfo : EIATTR_CBANK_PARAM_SIZE
	.align		4
.L_29:
        /*0098*/ 	.byte	0x03, 0x19
        /*009a*/ 	.short	0x0034


	//----- nvinfo : EIATTR_PARAM_CBANK
	.align		4
        /*009c*/ 	.byte	0x04, 0x0a
        /*009e*/ 	.short	(.L_31 - .L_30)
	.align		4
.L_30:
        /*00a0*/ 	.word	index@(.nv.constant0.triton_poi_fused_clone_7)
        /*00a4*/ 	.short	0x0210
        /*00a6*/ 	.short	0x0034


	//----- nvinfo : EIATTR_SW_WAR
	.align		4
.L_31:
        /*00a8*/ 	.byte	0x04, 0x36
        /*00aa*/ 	.short	(.L_33 - .L_32)
.L_32:
        /*00ac*/ 	.word	0x00000008
.L_33:


//--------------------- .nv.callgraph             --------------------------
	.section	.nv.callgraph,"",@"SHT_CUDA_CALLGRAPH"
	.align	4
	.sectionentsize	8
	.align		4
        /*0000*/ 	.word	0x00000000
	.align		4
        /*0004*/ 	.word	0xffffffff
	.align		4
        /*0008*/ 	.word	0x00000000
	.align		4
        /*000c*/ 	.word	0xfffffffe
	.align		4
        /*0010*/ 	.word	0x00000000
	.align		4
        /*0014*/ 	.word	0xfffffffd
	.align		4
        /*0018*/ 	.word	0x00000000
	.align		4
        /*001c*/ 	.word	0xfffffffc


//--------------------- .nv.constant4             --------------------------
	.section	.nv.constant4,"a",@progbits
	.align	8
	.align		8
.nv.constant4:
        /*0000*/ 	.dword	_$_str
	.align		8
        /*0008*/ 	.dword	_$_str_$_2


//--------------------- .text.triton_poi_fused_clone_7 --------------------------
	.section	.text.triton_poi_fused_clone_7,"ax",@progbits
	.align	128
        .global         triton_poi_fused_clone_7
        .type           triton_poi_fused_clone_7,@function
        .size           triton_poi_fused_clone_7,(.L_x_1 - triton_poi_fused_clone_7)
        .other          triton_poi_fused_clone_7,@"STO_CUDA_ENTRY STV_DEFAULT"
triton_poi_fused_clone_7:
.text.triton_poi_fused_clone_7:
[----:B------:R-:W-:Y:S01]  /*0000*/  LDC R1, c[0x0][0x28] ;  /* 0x00000a00ff017b82 */ /* 0x000fe20000000800 */
[----:B------:R-:W1:Y:S07]  /*0010*/  S2R R0, SR_TID.X ;  /* 0x0000000000007919 */ /* 0x000e6e0000002100 */
[----:B------:R-:W2:Y:S01]  /*0020*/  LDC.64 R6, c[0x0][0x220] ;  /* 0x00008800ff067b82 */ /* 0x000ea20000000a00 */
[----:B------:R-:W-:Y:S01]  /*0030*/  ULDC.64 UR4, c[0x0][0x208] ;  /* 0x0000820000047ab9 */ /* 0x000fe20000000a00 */
[----:B------:R-:W3:Y:S01]  /*0040*/  S2R R3, SR_CTAID.X ;  /* 0x0000000000037919 */ /* 0x000ee20000002500 */
[----:B------:R-:W-:-:S05]  /*0050*/  HFMA2.MMA R17, -RZ, RZ, 0, 4.673004150390625e-05 ;  /* 0x00000310ff117435 */ /* 0x000fca00000001ff */
[----:B------:R-:W4:Y:S01]  /*0060*/  LDC.64 R10, c[0x0][0x218] ;  /* 0x00008600ff0a7b82 */ /* 0x000f220000000a00 */
[----:B-1----:R-:W-:-:S04]  /*0070*/  SHF.L.U32 R0, R0, 0x1, RZ ;  /* 0x0000000100007819 */ /* 0x002fc800000006ff */
[----:B------:R-:W-:-:S04]  /*0080*/  LOP3.LUT R0, R0, 0x1fe, RZ, 0xc0, !PT ;  /* 0x000001fe00007812 */ /* 0x000fc800078ec0ff */
[----:B---3--:R-:W-:-:S05]  /*0090*/  LEA R0, R3, R0, 0x9 ;  /* 0x0000000003007211 */ /* 0x008fca00078e48ff */
[----:B------:R-:W-:-:S05]  /*00a0*/  IMAD.HI R2, R0, 0x60f25deb, RZ ;  /* 0x60f25deb00027827 */ /* 0x000fca00078e02ff */
[----:B------:R-:W-:-:S04]  /*00b0*/  SHF.R.U32.HI R3, RZ, 0x1f, R2 ;  /* 0x0000001fff037819 */ /* 0x000fc80000011602 */
[----:B------:R-:W-:-:S04]  /*00c0*/  LEA.HI.SX32 R14, R2, R3, 0x18 ;  /* 0x00000003020e7211 */ /* 0x000fc800078fc2ff */
[----:B------:R-:W-:-:S04]  /*00d0*/  LEA.HI R2, R14, R14, RZ, 0x8 ;  /* 0x0000000e0e027211 */ /* 0x000fc800078f40ff */
[----:B------:R-:W-:-:S04]  /*00e0*/  LOP3.LUT R3, R2, 0xffffff00, RZ, 0xc0, !PT ;  /* 0xffffff0002037812 */ /* 0x000fc800078ec0ff */
[----:B------:R-:W-:-:S05]  /*00f0*/  IADD3 R2, R14, -R3, RZ ;  /* 0x800000030e027210 */ /* 0x000fca0007ffe0ff */
[----:B--2---:R-:W-:-:S05]  /*0100*/  IMAD.WIDE R6, R2, 0x4, R6 ;  /* 0x0000000402067825 */ /* 0x004fca00078e0206 */
[----:B------:R1:W2:Y:S01]  /*0110*/  LDG.E.EL R3, desc[UR4][R6.64] ;  /* 0x0000000406037981 */ /* 0x0002a2000c2e1900 */
[----:B------:R-:W-:Y:S01]  /*0120*/  IMAD.HI R4, R0, 0x4ec4ec4f, RZ ;  /* 0x4ec4ec4f00047827 */ /* 0x000fe200078e02ff */
[----:B------:R-:W-:-:S03]  /*0130*/  IADD3 R12, R0, 0x1, RZ ;  /* 0x00000001000c7810 */ /* 0x000fc60007ffe0ff */
[----:B------:R-:W-:Y:S01]  /*0140*/  IMAD R18, R14, R17, 0x1d ;  /* 0x0000001d0e127424 */ /* 0x000fe200078e0211 */
[----:B------:R-:W-:Y:S01]  /*0150*/  SHF.R.U32.HI R5, RZ, 0x1f, R4 ;  /* 0x0000001fff057819 */ /* 0x000fe20000011604 */
[----:B------:R-:W-:-:S03]  /*0160*/  IMAD.HI R8, R12, 0x4ec4ec4f, RZ ;  /* 0x4ec4ec4f0c087827 */ /* 0x000fc600078e02ff */
[----:B------:R-:W-:Y:S01]  /*0170*/  LEA.HI.SX32 R13, R4, R5, 0x1d ;  /* 0x00000005040d7211 */ /* 0x000fe200078feaff */
[----:B-1----:R-:W1:Y:S01]  /*0180*/  LDC.64 R6, c[0x0][0x230] ;  /* 0x00008c00ff067b82 */ /* 0x002e620000000a00 */
[----:B------:R-:W-:Y:S01]  /*0190*/  SHF.R.U32.HI R9, RZ, 0x1f, R8 ;  /* 0x0000001fff097819 */ /* 0x000fe20000011608 */
[----:B----4-:R-:W-:-:S03]  /*01a0*/  IMAD.WIDE R10, R2, 0x4, R10 ;  /* 0x00000004020a7825 */ /* 0x010fc600078e020a */
[----:B------:R-:W-:Y:S01]  /*01b0*/  LEA.HI.SX32 R15, R8, R9, 0x1d ;  /* 0x00000009080f7211 */ /* 0x000fe200078feaff */
[C---:B------:R-:W-:Y:S02]  /*01c0*/  IMAD.HI R16, R13.reuse, 0x4ec4ec4f, RZ ;  /* 0x4ec4ec4f0d107827 */ /* 0x040fe400078e02ff */
[----:B------:R-:W3:Y:S01]  /*01d0*/  LDC.64 R4, c[0x0][0x210] ;  /* 0x00008400ff047b82 */ /* 0x000ee20000000a00 */
[----:B------:R4:W5:Y:S01]  /*01e0*/  LDG.E.EL R11, desc[UR4][R10.64] ;  /* 0x000000040a0b7981 */ /* 0x000962000c2e1900 */
[----:B------:R-:W-:Y:S01]  /*01f0*/  IMAD R14, R13, -0x1a, R0 ;  /* 0xffffffe60d0e7824 */ /* 0x000fe200078e0200 */
[----:B------:R-:W-:Y:S01]  /*0200*/  SHF.R.U32.HI R17, RZ, 0x1f, R16 ;  /* 0x0000001fff117819 */ /* 0x000fe20000011610 */
[----:B------:R-:W-:-:S03]  /*0210*/  IMAD R15, R15, -0x1a, R12 ;  /* 0xffffffe60f0f7824 */ /* 0x000fc600078e020c */
[----:B------:R-:W-:Y:S01]  /*0220*/  LEA.HI.SX32 R16, R16, R17, 0x1d ;  /* 0x0000001110107211 */ /* 0x000fe200078feaff */
[----:B------:R-:W1:Y:S01]  /*0230*/  LDC.64 R8, c[0x0][0x228] ;  /* 0x00008a00ff087b82 */ /* 0x000e620000000a00 */
[----:B------:R-:W-:Y:S02]  /*0240*/  IADD3 R17, R14, R18, RZ ;  /* 0x000000120e117210 */ /* 0x000fe40007ffe0ff */
[----:B------:R-:W-:Y:S01]  /*0250*/  IADD3 R15, R15, R18, RZ ;  /* 0x000000120f0f7210 */ /* 0x000fe20007ffe0ff */
[----:B------:R-:W-:-:S04]  /*0260*/  IMAD R16, R16, -0x1a, R13 ;  /* 0xffffffe610107824 */ /* 0x000fc800078e020d */
[C---:B------:R-:W-:Y:S02]  /*0270*/  IMAD R13, R16.reuse, 0x1c, R17 ;  /* 0x0000001c100d7824 */ /* 0x040fe400078e0211 */
[----:B------:R-:W-:Y:S02]  /*0280*/  IMAD R15, R16, 0x1c, R15 ;  /* 0x0000001c100f7824 */ /* 0x000fe400078e020f */
[----:B---3--:R-:W-:-:S04]  /*0290*/  IMAD.WIDE R12, R13, 0x4, R4 ;  /* 0x000000040d0c7825 */ /* 0x008fc800078e0204 */
[----:B------:R-:W-:Y:S02]  /*02a0*/  IMAD.WIDE R4, R15, 0x4, R4 ;  /* 0x000000040f047825 */ /* 0x000fe400078e0204 */
[----:B------:R-:W5:Y:S02]  /*02b0*/  LDG.E R12, desc[UR4][R12.64] ;  /* 0x000000040c0c7981 */ /* 0x000f64000c1e1900 */
[C---:B01----:R-:W-:Y:S02]  /*02c0*/  IMAD.WIDE R8, R2.reuse, 0x4, R8 ;  /* 0x0000000402087825 */ /* 0x043fe400078e0208 */
[----:B------:R-:W3:Y:S02]  /*02d0*/  LDG.E R4, desc[UR4][R4.64] ;  /* 0x0000000404047981 */ /* 0x000ee4000c1e1900 */
[----:B------:R-:W-:Y:S02]  /*02e0*/  IMAD.WIDE R6, R2, 0x4, R6 ;  /* 0x0000000402067825 */ /* 0x000fe400078e0206 */
[----:B------:R-:W3:Y:S04]  /*02f0*/  LDG.E.EL R8, desc[UR4][R8.64] ;  /* 0x0000000408087981 */ /* 0x000ee8000c2e1900 */
[----:B------:R-:W3:Y:S01]  /*0300*/  LDG.E.EL R7, desc[UR4][R6.64] ;  /* 0x0000000406077981 */ /* 0x000ee2000c2e1900 */
[----:B----4-:R-:W-:Y:S01]  /*0310*/  MOV R10, 0x3e800000 ;  /* 0x3e800000000a7802 */ /* 0x010fe20000000f00 */
[----:B--2---:R-:W-:-:S02]  /*0320*/  FADD R14, R3, 9.9999997473787516356e-06 ;  /* 0x3727c5ac030e7421 */ /* 0x004fc40000000000 */
[----:B------:R-:W0:Y:S02]  /*0330*/  LDC.64 R2, c[0x0][0x238] ;  /* 0x00008e00ff027b82 */ /* 0x000e240000000a00 */
[----:B------:R-:W1:Y:S02]  /*0340*/  MUFU.SQRT R15, R14 ;  /* 0x0000000e000f7308 */ /* 0x000e640000002000 */
[C---:B-1----:R-:W-:Y:S02]  /*0350*/  FSETP.GT.AND P0, PT, R15.reuse, 8.50705917302346158658e+37, PT ;  /* 0x7e8000000f00780b */ /* 0x042fe40003f04000 */
[----:B------:R-:W-:-:S11]  /*0360*/  FSETP.GEU.AND P1, PT, R15, 1.175494350822287508e-38, PT ;  /* 0x008000000f00780b */ /* 0x000fd60003f2e000 */
[----:B------:R-:W-:-:S04]  /*0370*/  @P0 FMUL R15, R15, 0.25 ;  /* 0x3e8000000f0f0820 */ /* 0x000fc80000400000 */
[----:B------:R-:W-:-:S06]  /*0380*/  @!P1 FMUL R15, R15, 16777216 ;  /* 0x4b8000000f0f9820 */ /* 0x000fcc0000400000 */
[----:B------:R-:W1:Y:S01]  /*0390*/  MUFU.RCP R15, R15 ;  /* 0x0000000f000f7308 */ /* 0x000e620000001000 */
[----:B------:R-:W-:-:S05]  /*03a0*/  FSEL R10, R10, 1, P0 ;  /* 0x3f8000000a0a7808 */ /* 0x000fca0000000000 */
[----:B------:R-:W-:Y:S01]  /*03b0*/  @!P1 FMUL R10, R10, 16777216 ;  /* 0x4b8000000a0a9820 */ /* 0x000fe20000400000 */
[--C-:B-----5:R-:W-:Y:S01]  /*03c0*/  FADD R12, R12, -R11.reuse ;  /* 0x8000000b0c0c7221 */ /* 0x120fe20000000000 */
[----:B---3--:R-:W-:Y:S02]  /*03d0*/  FADD R4, R4, -R11 ;  /* 0x8000000b04047221 */ /* 0x008fe40000000000 */
[----:B-1----:R-:W-:-:S04]  /*03e0*/  FMUL R5, R15, R10 ;  /* 0x0000000a0f057220 */ /* 0x002fc80000400000 */
[-C--:B------:R-:W-:Y:S01]  /*03f0*/  FMUL R12, R12, R5.reuse ;  /* 0x000000050c0c7220 */ /* 0x080fe20000400000 */
[----:B------:R-:W-:-:S03]  /*0400*/  FMUL R4, R4, R5 ;  /* 0x0000000504047220 */ /* 0x000fc60000400000 */
[C-C-:B------:R-:W-:Y:S01]  /*0410*/  FFMA R12, R8.reuse, R12, R7.reuse ;  /* 0x0000000c080c7223 */ /* 0x140fe20000000007 */
[----:B------:R-:W-:-:S04]  /*0420*/  FFMA R4, R8, R4, R7 ;  /* 0x0000000408047223 */ /* 0x000fc80000000007 */
[----:B------:R-:W-:Y:S02]  /*0430*/  FSETP.GEU.AND P0, PT, R12, RZ, PT ;  /* 0x000000ff0c00720b */ /* 0x000fe40003f0e000 */
[----:B------:R-:W-:Y:S01]  /*0440*/  FSETP.GEU.AND P1, PT, R4, RZ, PT ;  /* 0x000000ff0400720b */ /* 0x000fe20003f2e000 */
[----:B0-----:R-:W-:Y:S01]  /*0450*/  IMAD.WIDE R2, R0, 0x4, R2 ;  /* 0x0000000400027825 */ /* 0x001fe200078e0202 */
[----:B------:R-:W-:Y:S02]  /*0460*/  FSEL R12, R12, RZ, P0 ;  /* 0x000000ff0c0c7208 */ /* 0x000fe40000000000 */
[----:B------:R-:W-:-:S05]  /*0470*/  FSEL R13, R4, RZ, P1 ;  /* 0x000000ff040d7208 */ /* 0x000fca0000800000 */
[----:B------:R-:W-:Y:S01]  /*0480*/  STG.E.64 desc[UR4][R2.64], R12 ;  /* 0x0000000c02007986 */ /* 0x000fe2000c101b04 */
[----:B------:R-:W-:Y:S05]  /*0490*/  EXIT ;  /* 0x000000000000794d */ /* 0x000fea0003800000 */
.L_x_0:
[----:B------:R-:W-:-:S00]  /*04a0*/  BRA `(.L_x_0) ;  /* 0xfffffffc00fc7947 */ /* 0x000fc0000383ffff */
[----:B------:R-:W-:-:S00]  /*04b0*/  NOP ;  /* 0x0000000000007918 */ /* 0x000fc00000000000 */
        /* <DEDUP_REMOVED lines=12> */
.L_x_1:


//--------------------- .nv.global.init           --------------------------
	.section	.nv.global.init,"aw",@progbits
.nv.global.init:
	.type		_$_str,@object
	.size		_$_str,(_$_str_$_2 - _$_str)
_$_str:
        /*0000*/ 	.byte	0x5f, 0x5f, 0x43, 0x55, 0x44, 0x41, 0x5f, 0x46, 0x54, 0x5a, 0x00
	.type		_$_str_$_2,@object
	.size		_$_str_$_2,(.L_1 - _$_str_$_2)
_$_str_$_2:
        /*000b*/ 	.byte	0x5f, 0x5f, 0x43, 0x55, 0x44, 0x41, 0x5f, 0x50, 0x52, 0x45, 0x43, 0x5f, 0x53, 0x51, 0x52, 0x54
        /*001b*/ 	.byte	0x00
.L_1:


//--------------------- .nv.constant0.triton_poi_fused_clone_7 --------------------------
	.section	.nv.constant0.triton_poi_fused_clone_7,"a",@progbits
	.sectionflags	@""
	.align	4
.nv.constant0.triton_poi_fused_clone_7:
	.zero		580
